	.headerflags	@"EF_CUDA_TEXMODE_UNIFIED EF_CUDA_64BIT_ADDRESS EF_CUDA_ACCELERATORS EF_CUDA_SM90 EF_CUDA_VIRTUAL_SM(EF_CUDA_SM90)"
	.elftype	@"ET_EXEC"


//--------------------- .nv.info                  --------------------------
	.section	.nv.info,"",@"SHT_CUDA_INFO"
	.align	4


	//----- nvinfo : EIATTR_REGCOUNT
	.align		4
        /*0000*/ 	.byte	0x04, 0x2f
        /*0002*/ 	.short	(.L_1 - .L_0)
	.align		4
.L_0:
        /*0004*/ 	.word	index@(triton_poi_fused_mul_sigmoid_3)
        /*0008*/ 	.word	0x0000000c


	//----- nvinfo : EIATTR_MIN_STACK_SIZE
	.align		4
.L_1:
        /*000c*/ 	.byte	0x04, 0x12
        /*000e*/ 	.short	(.L_3 - .L_2)
	.align		4
.L_2:
        /*0010*/ 	.word	index@(triton_poi_fused_mul_sigmoid_3)
        /*0014*/ 	.word	0x00000000


	//----- nvinfo : EIATTR_FRAME_SIZE
	.align		4
.L_3:
        /*0018*/ 	.byte	0x04, 0x11
        /*001a*/ 	.short	(.L_5 - .L_4)
	.align		4
.L_4:
        /*001c*/ 	.word	index@(triton_poi_fused_mul_sigmoid_3)
        /*0020*/ 	.word	0x00000000


	//----- nvinfo : EIATTR_MIN_STACK_SIZE
	.align		4
.L_5:
        /*0024*/ 	.byte	0x04, 0x12
        /*0026*/ 	.short	(.L_7 - .L_6)
	.align		4
.L_6:
        /*0028*/ 	.word	index@(triton_poi_fused_mul_sigmoid_3)
        /*002c*/ 	.word	0x00000000
.L_7:


//--------------------- .nv.info.triton_poi_fused_mul_sigmoid_3 --------------------------
	.section	.nv.info.triton_poi_fused_mul_sigmoid_3,"",@"SHT_CUDA_INFO"
	.sectionflags	@""
	.align	4


	//----- nvinfo : EIATTR_CUDA_API_VERSION
	.align		4
        /*0000*/ 	.byte	0x04, 0x37
        /*0002*/ 	.short	(.L_9 - .L_8)
.L_8:
        /*0004*/ 	.word	0x0000007c


	//----- nvinfo : EIATTR_KPARAM_INFO
	.align		4
.L_9:
        /*0008*/ 	.byte	0x04, 0x17
        /*000a*/ 	.short	(.L_11 - .L_10)
.L_10:
        /*000c*/ 	.word	0x00000000
        /*0010*/ 	.short	0x0003
        /*0012*/ 	.short	0x0018
        /*0014*/ 	.byte	0x00, 0xf0, 0x11, 0x00


	//----- nvinfo : EIATTR_KPARAM_INFO
	.align		4
.L_11:
        /*0018*/ 	.byte	0x04, 0x17
        /*001a*/ 	.short	(.L_13 - .L_12)
.L_12:
        /*001c*/ 	.word	0x00000000
        /*0020*/ 	.short	0x0002
        /*0022*/ 	.short	0x0010
        /*0024*/ 	.byte	0x00, 0xf4, 0x21, 0x00


	//----- nvinfo : EIATTR_KPARAM_INFO
	.align		4
.L_13:
        /*0028*/ 	.byte	0x04, 0x17
        /*002a*/ 	.short	(.L_15 - .L_14)
.L_14:
        /*002c*/ 	.word	0x00000000
        /*0030*/ 	.short	0x0001
        /*0032*/ 	.short	0x0008
        /*0034*/ 	.byte	0x00, 0xf4, 0x21, 0x00


	//----- nvinfo : EIATTR_KPARAM_INFO
	.align		4
.L_15:
        /*0038*/ 	.byte	0x04, 0x17
        /*003a*/ 	.short	(.L_17 - .L_16)
.L_16:
        /*003c*/ 	.word	0x00000000
        /*0040*/ 	.short	0x0000
        /*0042*/ 	.short	0x0000
        /*0044*/ 	.byte	0x00, 0xf4, 0x21, 0x00


	//----- nvinfo : EIATTR_SPARSE_MMA_MASK
	.align		4
.L_17:
        /*0048*/ 	.byte	0x03, 0x50
        /*004a*/ 	.short	0x0000


	//----- nvinfo : EIATTR_MAXREG_COUNT
	.align		4
        /*004c*/ 	.byte	0x03, 0x1b
        /*004e*/ 	.short	0x00ff


	//----- nvinfo : EIATTR_EXIT_INSTR_OFFSETS
	.align		4
        /*0050*/ 	.byte	0x04, 0x1c
        /*0052*/ 	.short	(.L_19 - .L_18)


	//   ....[0]....
.L_18:
        /*0054*/ 	.word	0x00000310


	//   ....[1]....
        /*0058*/ 	.word	0x00000330


	//----- nvinfo : EIATTR_REQNTID
	.align		4
.L_19:
        /*005c*/ 	.byte	0x04, 0x10
        /*005e*/ 	.short	(.L_21 - .L_20)
.L_20:
        /*0060*/ 	.word	0x00000080
        /*0064*/ 	.word	0x00000001
        /*0068*/ 	.word	0x00000001


	//----- nvinfo : EIATTR_CBANK_PARAM_SIZE
	.align		4
.L_21:
        /*006c*/ 	.byte	0x03, 0x19
        /*006e*/ 	.short	0x001c


	//----- nvinfo : EIATTR_PARAM_CBANK
	.align		4
        /*0070*/ 	.byte	0x04, 0x0a
        /*0072*/ 	.short	(.L_23 - .L_22)
	.align		4
.L_22:
        /*0074*/ 	.word	index@(.nv.constant0.triton_poi_fused_mul_sigmoid_3)
        /*0078*/ 	.short	0x0210
        /*007a*/ 	.short	0x001c


	//----- nvinfo : EIATTR_SW_WAR
	.align		4
.L_23:
        /*007c*/ 	.byte	0x04, 0x36
        /*007e*/ 	.short	(.L_25 - .L_24)
.L_24:
        /*0080*/ 	.word	0x00000008
.L_25:


//--------------------- .nv.callgraph             --------------------------
	.section	.nv.callgraph,"",@"SHT_CUDA_CALLGRAPH"
	.align	4
	.sectionentsize	8
	.align		4
        /*0000*/ 	.word	0x00000000
	.align		4
        /*0004*/ 	.word	0xffffffff
	.align		4
        /*0008*/ 	.word	0x00000000
	.align		4
        /*000c*/ 	.word	0xfffffffe
	.align		4
        /*0010*/ 	.word	0x00000000
	.align		4
        /*0014*/ 	.word	0xfffffffd
	.align		4
        /*0018*/ 	.word	0x00000000
	.align		4
        /*001c*/ 	.word	0xfffffffc


//--------------------- .text.triton_poi_fused_mul_sigmoid_3 --------------------------
	.section	.text.triton_poi_fused_mul_sigmoid_3,"ax",@progbits
	.align	128
        .global         triton_poi_fused_mul_sigmoid_3
        .type           triton_poi_fused_mul_sigmoid_3,@function
        .size           triton_poi_fused_mul_sigmoid_3,(.L_x_1 - triton_poi_fused_mul_sigmoid_3)
        .other          triton_poi_fused_mul_sigmoid_3,@"STO_CUDA_ENTRY STV_DEFAULT"
triton_poi_fused_mul_sigmoid_3:
.text.triton_poi_fused_mul_sigmoid_3:
[----:B------:R-:W0:Y:S02]  /*0000*/  LDC R1, c[0x0][0x28] ;  /* 0x00000a00ff017b82 */ /* 0x000e240000000800 */
[----:B------:R-:W1:Y:S01]  /*0010*/  S2R R0, SR_TID.X ;  /* 0x0000000000007919 */ /* 0x000e620000002100 */
[----:B------:R-:W2:Y:S01]  /*0020*/  LDC.64 R6, c[0x0][0x218] ;  /* 0x00008600ff067b82 */ /* 0x000ea20000000a00 */
[----:B------:R-:W-:Y:S01]  /*0030*/  CS2R R8, SRZ ;  /* 0x0000000000087805 */ /* 0x000fe2000001ff00 */
[----:B------:R-:W-:Y:S01]  /*0040*/  ULDC.64 UR4, c[0x0][0x208] ;  /* 0x0000820000047ab9 */ /* 0x000fe20000000a00 */
[----:B------:R-:W3:Y:S05]  /*0050*/  S2R R3, SR_CTAID.X ;  /* 0x0000000000037919 */ /* 0x000eea0000002500 */
[----:B------:R-:W4:Y:S01]  /*0060*/  LDC.64 R4, c[0x0][0x210] ;  /* 0x00008400ff047b82 */ /* 0x000f220000000a00 */
[----:B-1----:R-:W-:-:S04]  /*0070*/  SHF.L.U32 R0, R0, 0x1, RZ ;  /* 0x0000000100007819 */ /* 0x002fc800000006ff */
[----:B------:R-:W-:-:S04]  /*0080*/  LOP3.LUT R0, R0, 0xfe, RZ, 0xc0, !PT ;  /* 0x000000fe00007812 */ /* 0x000fc800078ec0ff */
[----:B---3--:R-:W-:-:S04]  /*0090*/  LEA R0, R3, R0, 0x8 ;  /* 0x0000000003007211 */ /* 0x008fc800078e40ff */
[C---:B------:R-:W-:Y:S01]  /*00a0*/  ISETP.GE.AND P0, PT, R0.reuse, 0x500, PT ;  /* 0x000005000000780c */ /* 0x040fe20003f06270 */
[----:B------:R-:W-:-:S05]  /*00b0*/  IMAD.HI R2, R0, 0x66666667, RZ ;  /* 0x6666666700027827 */ /* 0x000fca00078e02ff */
[----:B------:R-:W-:-:S04]  /*00c0*/  SHF.R.U32.HI R3, RZ, 0x1f, R2 ;  /* 0x0000001fff037819 */ /* 0x000fc80000011602 */
[----:B------:R-:W-:-:S05]  /*00d0*/  LEA.HI.SX32 R3, R2, R3, 0x1b ;  /* 0x0000000302037211 */ /* 0x000fca00078fdaff */
[----:B--2---:R-:W-:-:S05]  /*00e0*/  IMAD.WIDE R6, R3, 0x4, R6 ;  /* 0x0000000403067825 */ /* 0x004fca00078e0206 */
[----:B------:R-:W2:Y:S04]  /*00f0*/  @!P0 LDG.E.EL R8, desc[UR4][R6.64] ;  /* 0x0000000406088981 */ /* 0x000ea8000c2e1900 */
[----:B------:R-:W3:Y:S01]  /*0100*/  @!P0 LDG.E.EL R9, desc[UR4][R6.64] ;  /* 0x0000000406098981 */ /* 0x000ee2000c2e1900 */
[----:B------:R-:W-:Y:S01]  /*0110*/  CS2R R2, SRZ ;  /* 0x0000000000027805 */ /* 0x000fe2000001ff00 */
[----:B----4-:R-:W-:-:S05]  /*0120*/  IMAD.WIDE R4, R0, 0x4, R4 ;  /* 0x0000000400047825 */ /* 0x010fca00078e0204 */
[----:B------:R1:W4:Y:S02]  /*0130*/  @!P0 LDG.E.64 R2, desc[UR4][R4.64] ;  /* 0x0000000404028981 */ /* 0x000324000c1e1b00 */
[----:B-1----:R-:W1:Y:S02]  /*0140*/  LDC.64 R4, c[0x0][0x220] ;  /* 0x00008800ff047b82 */ /* 0x002e640000000a00 */
[----:B-1----:R-:W-:-:S04]  /*0150*/  IMAD.WIDE R4, R0, 0x4, R4 ;  /* 0x0000000400047825 */ /* 0x002fc800078e0204 */
[----:B--2---:R-:W-:Y:S01]  /*0160*/  FADD R8, RZ, -R8 ;  /* 0x80000008ff087221 */ /* 0x004fe20000000000 */
[----:B---3--:R-:W-:-:S03]  /*0170*/  FADD R9, RZ, -R9 ;  /* 0x80000009ff097221 */ /* 0x008fc60000000000 */
[----:B------:R-:W-:Y:S01]  /*0180*/  FMUL R8, R8, 1.4426950216293334961 ;  /* 0x3fb8aa3b08087820 */ /* 0x000fe20000400000 */
[----:B------:R-:W-:-:S04]  /*0190*/  FMUL R9, R9, 1.4426950216293334961 ;  /* 0x3fb8aa3b09097820 */ /* 0x000fc80000400000 */
[----:B------:R-:W-:Y:S02]  /*01a0*/  FSETP.GEU.AND P1, PT, R8, -126, PT ;  /* 0xc2fc00000800780b */ /* 0x000fe40003f2e000 */
[----:B------:R-:W-:-:S11]  /*01b0*/  FSETP.GEU.AND P2, PT, R9, -126, PT ;  /* 0xc2fc00000900780b */ /* 0x000fd60003f4e000 */
[----:B------:R-:W-:Y:S02]  /*01c0*/  @!P1 FMUL R8, R8, 0.5 ;  /* 0x3f00000008089820 */ /* 0x000fe40000400000 */
[----:B------:R-:W-:Y:S02]  /*01d0*/  @!P2 FMUL R9, R9, 0.5 ;  /* 0x3f0000000909a820 */ /* 0x000fe40000400000 */
[----:B------:R1:W2:Y:S08]  /*01e0*/  MUFU.EX2 R6, R8 ;  /* 0x0000000800067308 */ /* 0x0002b00000000800 */
[----:B------:R-:W3:Y:S01]  /*01f0*/  MUFU.EX2 R7, R9 ;  /* 0x0000000900077308 */ /* 0x000ee20000000800 */
[----:B-1----:R-:W-:Y:S01]  /*0200*/  HFMA2.MMA R8, -RZ, RZ, 1.625, 0 ;  /* 0x3e800000ff087435 */ /* 0x002fe200000001ff */
[----:B--2---:R-:W-:-:S04]  /*0210*/  @!P1 FMUL R6, R6, R6 ;  /* 0x0000000606069220 */ /* 0x004fc80000400000 */
[----:B------:R-:W-:Y:S01]  /*0220*/  FADD R6, R6, 1 ;  /* 0x3f80000006067421 */ /* 0x000fe20000000000 */
[----:B---3--:R-:W-:-:S04]  /*0230*/  @!P2 FMUL R7, R7, R7 ;  /* 0x000000070707a220 */ /* 0x008fc80000400000 */
[----:B------:R-:W-:Y:S01]  /*0240*/  FSETP.GT.AND P1, PT, R6, 8.50705917302346158658e+37, PT ;  /* 0x7e8000000600780b */ /* 0x000fe20003f24000 */
[----:B------:R-:W-:-:S03]  /*0250*/  FADD R7, R7, 1 ;  /* 0x3f80000007077421 */ /* 0x000fc60000000000 */
[----:B------:R-:W-:Y:S02]  /*0260*/  FSEL R9, R8, 1, P1 ;  /* 0x3f80000008097808 */ /* 0x000fe40000800000 */
[----:B------:R-:W-:-:S04]  /*0270*/  FSETP.GT.AND P2, PT, R7, 8.50705917302346158658e+37, PT ;  /* 0x7e8000000700780b */ /* 0x000fc80003f44000 */
[----:B------:R-:W-:-:S03]  /*0280*/  FSEL R8, R8, 1, P2 ;  /* 0x3f80000008087808 */ /* 0x000fc60001000000 */
[----:B------:R-:W-:-:S06]  /*0290*/  @P1 FMUL R6, R6, 0.25 ;  /* 0x3e80000006061820 */ /* 0x000fcc0000400000 */
[----:B------:R-:W1:Y:S01]  /*02a0*/  MUFU.RCP R6, R6 ;  /* 0x0000000600067308 */ /* 0x000e620000001000 */
[----:B------:R-:W-:-:S07]  /*02b0*/  @P2 FMUL R7, R7, 0.25 ;  /* 0x3e80000007072820 */ /* 0x000fce0000400000 */
[----:B------:R-:W2:Y:S01]  /*02c0*/  MUFU.RCP R7, R7 ;  /* 0x0000000700077308 */ /* 0x000ea20000001000 */
[----:B-1----:R-:W-:-:S04]  /*02d0*/  FMUL R9, R6, R9 ;  /* 0x0000000906097220 */ /* 0x002fc80000400000 */
[----:B----4-:R-:W-:Y:S01]  /*02e0*/  FMUL R2, R9, R2 ;  /* 0x0000000209027220 */ /* 0x010fe20000400000 */
[----:B--2---:R-:W-:-:S04]  /*02f0*/  FMUL R8, R7, R8 ;  /* 0x0000000807087220 */ /* 0x004fc80000400000 */
[----:B------:R-:W-:Y:S01]  /*0300*/  FMUL R3, R8, R3 ;  /* 0x0000000308037220 */ /* 0x000fe20000400000 */
[----:B------:R-:W-:Y:S06]  /*0310*/  @P0 EXIT ;  /* 0x000000000000094d */ /* 0x000fec0003800000 */
[----:B------:R-:W-:Y:S01]  /*0320*/  STG.E.64 desc[UR4][R4.64], R2 ;  /* 0x0000000204007986 */ /* 0x000fe2000c101b04 */
[----:B------:R-:W-:Y:S05]  /*0330*/  EXIT ;  /* 0x000000000000794d */ /* 0x000fea0003800000 */
.L_x_0:
[----:B------:R-:W-:-:S00]  /*0340*/  BRA `(.L_x_0) ;  /* 0xfffffffc00fc7947 */ /* 0x000fc0000383ffff */
[----:B------:R-:W-:-:S00]  /*0350*/  NOP ;  /* 0x0000000000007918 */ /* 0x000fc00000000000 */
        /* <DEDUP_REMOVED lines=10> */
.L_x_1:


//--------------------- .nv.constant0.triton_poi_fused_mul_sigmoid_3 --------------------------
	.section	.nv.constant0.triton_poi_fused_mul_sigmoid_3,"a",@progbits
	.sectionflags	@""
	.align	4
.nv.constant0.triton_poi_fused_mul_sigmoid_3:
	.zero		556
